//
// Generated by NVIDIA NVVM Compiler
//
// Compiler Build ID: CL-36424714
// Cuda compilation tools, release 13.0, V13.0.88
// Based on NVVM 20.0.0
//

.version 9.0
.target sm_100
.address_size 64

	// .globl	_Z14hello_from_gpuv

.visible .entry _Z14hello_from_gpuv()
{


	ret;

}


// ===== COMPILED SASS (sm_100) =====

	.target	sm_100

	.elftype	@"ET_EXEC"


//--------------------- .note.nv.tkinfo           --------------------------
	.section	.note.nv.tkinfo,"",@"SHT_NOTE"
	.sectionflags	@"SHF_NOTE_NV_TKINFO"
	.tkinfo
        /*0018*/ 	.word	0x00000002
        /*0030*/ 	.string	""
        /*0030*/ 	.string	"ptxas"
        /*0030*/ 	.string	"Cuda compilation tools, release 13.0, V13.0.88"
        /*0030*/ 	.string	"Build cuda_13.0.r13.0/compiler.36424714_0"
        /*0030*/ 	.string	"-arch sm_100 -m 64 "



//--------------------- .note.nv.cuinfo           --------------------------
	.section	.note.nv.cuinfo,"",@"SHT_NOTE"
	.sectionflags	@"SHF_NOTE_NV_CUINFO"
        /*0018*/ 	.short	0x0002
        /*001a*/ 	.short	0x0064
        /*001c*/ 	.short	0x0082
	.zero		2


//--------------------- .nv.info                  --------------------------
	.section	.nv.info,"",@"SHT_CUDA_INFO"
	.align	4


	//----- nvinfo : EIATTR_REGCOUNT
	.align		4
        /*0000*/ 	.byte	0x04, 0x2f
        /*0002*/ 	.short	(.L_1 - .L_0)
	.align		4
.L_0:
        /*0004*/ 	.word	index@(_Z14hello_from_gpuv)
        /*0008*/ 	.word	0x00000004


	//----- nvinfo : EIATTR_FRAME_SIZE
	.align		4
.L_1:
        /*000c*/ 	.byte	0x04, 0x11
        /*000e*/ 	.short	(.L_3 - .L_2)
	.align		4
.L_2:
        /*0010*/ 	.word	index@(_Z14hello_from_gpuv)
        /*0014*/ 	.word	0x00000000


	//----- nvinfo : EIATTR_MIN_STACK_SIZE
	.align		4
.L_3:
        /*0018*/ 	.byte	0x04, 0x12
        /*001a*/ 	.short	(.L_5 - .L_4)
	.align		4
.L_4:
        /*001c*/ 	.word	index@(_Z14hello_from_gpuv)
        /*0020*/ 	.word	0x00000000
.L_5:


//--------------------- .nv.compat                --------------------------
	.section	.nv.compat,"",@"SHT_CUDA_COMPAT_INFO"
	.align	4
        /*0000*/ 	.byte	0x02, 0x09, 0x00, 0x00, 0x02, 0x02, 0x01, 0x00, 0x02, 0x05, 0x05, 0x00, 0x03, 0x07, 0x01, 0x01
        /*0010*/ 	.byte	0x02, 0x03, 0x00, 0x00, 0x02, 0x06, 0x01, 0x00, 0x04, 0x0b, 0x08, 0x00, 0x09, 0x00, 0x00, 0x00
        /*0020*/ 	.byte	0x00, 0x00, 0x00, 0x00


//--------------------- .nv.info._Z14hello_from_gpuv --------------------------
	.section	.nv.info._Z14hello_from_gpuv,"",@"SHT_CUDA_INFO"
	.sectionflags	@""
	.align	4


	//----- nvinfo : EIATTR_CUDA_API_VERSION
	.align		4
        /*0000*/ 	.byte	0x04, 0x37
        /*0002*/ 	.short	(.L_7 - .L_6)
.L_6:
        /*0004*/ 	.word	0x00000082


	//----- nvinfo : EIATTR_SPARSE_MMA_MASK
	.align		4
.L_7:
        /*0008*/ 	.byte	0x03, 0x50
        /*000a*/ 	.short	0x0000


	//----- nvinfo : EIATTR_MAXREG_COUNT
	.align		4
        /*000c*/ 	.byte	0x03, 0x1b
        /*000e*/ 	.short	0x00ff


	//----- nvinfo : EIATTR_MERCURY_ISA_VERSION
	.align		4
        /*0010*/ 	.byte	0x03, 0x5f
        /*0012*/ 	.short	0x0101


	//----- nvinfo : EIATTR_VRC_CTA_INIT_COUNT
	.align		4
        /*0014*/ 	.byte	0x02, 0x4a
	.zero		1
	.zero		1


	//----- nvinfo : EIATTR_EXIT_INSTR_OFFSETS
	.align		4
        /*0018*/ 	.byte	0x04, 0x1c
        /*001a*/ 	.short	(.L_9 - .L_8)


	//   ....[0]....
.L_8:
        /*001c*/ 	.word	0x00000010


	//----- nvinfo : EIATTR_SW_WAR
	.align		4
.L_9:
        /*0020*/ 	.byte	0x04, 0x36
        /*0022*/ 	.short	(.L_11 - .L_10)
.L_10:
        /*0024*/ 	.word	0x00000008
.L_11:


//--------------------- .nv.callgraph             --------------------------
	.section	.nv.callgraph,"",@"SHT_CUDA_CALLGRAPH"
	.align	4
	.sectionentsize	8
	.align		4
        /*0000*/ 	.word	0x00000000
	.align		4
        /*0004*/ 	.word	0xffffffff
	.align		4
        /*0008*/ 	.word	0x00000000
	.align		4
        /*000c*/ 	.word	0xfffffffe
	.align		4
        /*0010*/ 	.word	0x00000000
	.align		4
        /*0014*/ 	.word	0xfffffffd
	.align		4
        /*0018*/ 	.word	0x00000000
	.align		4
        /*001c*/ 	.word	0xfffffffc


//--------------------- .text._Z14hello_from_gpuv --------------------------
	.section	.text._Z14hello_from_gpuv,"ax",@progbits
	.align	128
        .global         _Z14hello_from_gpuv
        .type           _Z14hello_from_gpuv,@function
        .size           _Z14hello_from_gpuv,(.L_x_1 - _Z14hello_from_gpuv)
        .other          _Z14hello_from_gpuv,@"STO_CUDA_ENTRY STV_DEFAULT"
_Z14hello_from_gpuv:
.text._Z14hello_from_gpuv:
[----:B------:R-:W-:Y:S01]  /*0000*/  LDC R1, c[0x0][0x37c] ;  /* 0x0000df00ff017b82 */ /* 0x000fe20000000800 */
[----:B------:R-:W-:Y:S05]  /*0010*/  EXIT ;  /* 0x000000000000794d */ /* 0x000fea0003800000 */
.L_x_0:
[----:B------:R-:W-:-:S00]  /*0020*/  BRA `(.L_x_0) ;  /* 0xfffffffc00fc7947 */ /* 0x000fc0000383ffff */
[----:B------:R-:W-:-:S00]  /*0030*/  NOP ;  /* 0x0000000000007918 */ /* 0x000fc00000000000 */
        /* <DEDUP_REMOVED lines=12> */
.L_x_1:


//--------------------- .nv.shared.reserved.0     --------------------------
	.section	.nv.shared.reserved.0,"aw",@nobits
	.weak		__nv_reservedSMEM_offset_0_alias
	.size		__nv_reservedSMEM_offset_0_alias, 0, 64
	.other		__nv_reservedSMEM_offset_0_alias,@"STO_CUDA_RESERVED_SHARED STV_DEFAULT"
__nv_reservedSMEM_offset_0_alias:
	.zero		0
	.zero		64


//--------------------- .nv.constant0._Z14hello_from_gpuv --------------------------
	.section	.nv.constant0._Z14hello_from_gpuv,"a",@progbits
	.sectionflags	@""
	.align	4
.nv.constant0._Z14hello_from_gpuv:
	.zero		896


//--------------------- SYMBOLS --------------------------

	.type		.nv.reservedSmem.offset0,@object
	.size		.nv.reservedSmem.offset0,0x4
